//
// Generated by NVIDIA NVVM Compiler
//
// Compiler Build ID: CL-36424714
// Cuda compilation tools, release 13.0, V13.0.88
// Based on NVVM 20.0.0
//

.version 9.0
.target sm_100
.address_size 64

	// .globl	_Z24convert_single_to_doublePfPdi

.visible .entry _Z24convert_single_to_doublePfPdi(
	.param .u64 .ptr .align 1 _Z24convert_single_to_doublePfPdi_param_0,
	.param .u64 .ptr .align 1 _Z24convert_single_to_doublePfPdi_param_1,
	.param .u32 _Z24convert_single_to_doublePfPdi_param_2
)
{
	.reg .pred 	%p<2>;
	.reg .b32 	%r<6>;
	.reg .b32 	%f<2>;
	.reg .b64 	%rd<9>;
	.reg .b64 	%fd<2>;

	ld.param.u64 	%rd1, [_Z24convert_single_to_doublePfPdi_param_0];
	ld.param.u64 	%rd2, [_Z24convert_single_to_doublePfPdi_param_1];
	ld.param.u32 	%r2, [_Z24convert_single_to_doublePfPdi_param_2];
	mov.u32 	%r3, %ctaid.x;
	mov.u32 	%r4, %ntid.x;
	mov.u32 	%r5, %tid.x;
	mad.lo.s32 	%r1, %r3, %r4, %r5;
	setp.ge.s32 	%p1, %r1, %r2;
	@%p1 bra 	$L__BB0_2;
	cvta.to.global.u64 	%rd3, %rd1;
	cvta.to.global.u64 	%rd4, %rd2;
	mul.wide.s32 	%rd5, %r1, 4;
	add.s64 	%rd6, %rd3, %rd5;
	ld.global.f32 	%f1, [%rd6];
	cvt.f64.f32 	%fd1, %f1;
	mul.wide.s32 	%rd7, %r1, 8;
	add.s64 	%rd8, %rd4, %rd7;
	st.global.f64 	[%rd8], %fd1;
$L__BB0_2:
	ret;

}
	// .globl	_Z6d_to_rPdPfS_S0_i
.visible .entry _Z6d_to_rPdPfS_S0_i(
	.param .u64 .ptr .align 1 _Z6d_to_rPdPfS_S0_i_param_0,
	.param .u64 .ptr .align 1 _Z6d_to_rPdPfS_S0_i_param_1,
	.param .u64 .ptr .align 1 _Z6d_to_rPdPfS_S0_i_param_2,
	.param .u64 .ptr .align 1 _Z6d_to_rPdPfS_S0_i_param_3,
	.param .u32 _Z6d_to_rPdPfS_S0_i_param_4
)
{
	.reg .pred 	%p<2>;
	.reg .b32 	%r<6>;
	.reg .b32 	%f<3>;
	.reg .b64 	%rd<15>;
	.reg .b64 	%fd<3>;

	ld.param.u64 	%rd1, [_Z6d_to_rPdPfS_S0_i_param_0];
	ld.param.u64 	%rd2, [_Z6d_to_rPdPfS_S0_i_param_1];
	ld.param.u64 	%rd3, [_Z6d_to_rPdPfS_S0_i_param_2];
	ld.param.u64 	%rd4, [_Z6d_to_rPdPfS_S0_i_param_3];
	ld.param.u32 	%r2, [_Z6d_to_rPdPfS_S0_i_param_4];
	mov.u32 	%r3, %ctaid.x;
	mov.u32 	%r4, %ntid.x;
	mov.u32 	%r5, %tid.x;
	mad.lo.s32 	%r1, %r3, %r4, %r5;
	setp.ge.s32 	%p1, %r1, %r2;
	@%p1 bra 	$L__BB1_2;
	cvta.to.global.u64 	%rd5, %rd1;
	cvta.to.global.u64 	%rd6, %rd2;
	cvta.to.global.u64 	%rd7, %rd3;
	cvta.to.global.u64 	%rd8, %rd4;
	mul.wide.s32 	%rd9, %r1, 8;
	add.s64 	%rd10, %rd5, %rd9;
	ld.global.f64 	%fd1, [%rd10];
	cvt.rn.f32.f64 	%f1, %fd1;
	mul.wide.s32 	%rd11, %r1, 4;
	add.s64 	%rd12, %rd6, %rd11;
	st.global.f32 	[%rd12], %f1;
	ld.global.f64 	%fd2, [%rd10];
	add.s64 	%rd13, %rd7, %rd9;
	st.global.f64 	[%rd13], %fd2;
	cvt.rn.f32.f64 	%f2, %fd2;
	add.s64 	%rd14, %rd8, %rd11;
	st.global.f32 	[%rd14], %f2;
$L__BB1_2:
	ret;

}
	// .globl	_Z11geaxpby_s_dPfPdS_fi
.visible .entry _Z11geaxpby_s_dPfPdS_fi(
	.param .u64 .ptr .align 1 _Z11geaxpby_s_dPfPdS_fi_param_0,
	.param .u64 .ptr .align 1 _Z11geaxpby_s_dPfPdS_fi_param_1,
	.param .u64 .ptr .align 1 _Z11geaxpby_s_dPfPdS_fi_param_2,
	.param .f32 _Z11geaxpby_s_dPfPdS_fi_param_3,
	.param .u32 _Z11geaxpby_s_dPfPdS_fi_param_4
)
{
	.reg .pred 	%p<2>;
	.reg .b32 	%r<6>;
	.reg .b32 	%f<5>;
	.reg .b64 	%rd<12>;
	.reg .b64 	%fd<6>;

	ld.param.u64 	%rd1, [_Z11geaxpby_s_dPfPdS_fi_param_0];
	ld.param.u64 	%rd2, [_Z11geaxpby_s_dPfPdS_fi_param_1];
	ld.param.u64 	%rd3, [_Z11geaxpby_s_dPfPdS_fi_param_2];
	ld.param.f32 	%f1, [_Z11geaxpby_s_dPfPdS_fi_param_3];
	ld.param.u32 	%r2, [_Z11geaxpby_s_dPfPdS_fi_param_4];
	mov.u32 	%r3, %ctaid.x;
	mov.u32 	%r4, %ntid.x;
	mov.u32 	%r5, %tid.x;
	mad.lo.s32 	%r1, %r3, %r4, %r5;
	setp.ge.s32 	%p1, %r1, %r2;
	@%p1 bra 	$L__BB2_2;
	cvta.to.global.u64 	%rd4, %rd1;
	cvta.to.global.u64 	%rd5, %rd3;
	cvta.to.global.u64 	%rd6, %rd2;
	mul.wide.s32 	%rd7, %r1, 4;
	add.s64 	%rd8, %rd4, %rd7;
	ld.global.f32 	%f2, [%rd8];
	cvt.f64.f32 	%fd1, %f2;
	cvt.f64.f32 	%fd2, %f1;
	add.s64 	%rd9, %rd5, %rd7;
	ld.global.f32 	%f3, [%rd9];
	cvt.f64.f32 	%fd3, %f3;
	mul.f64 	%fd4, %fd2, %fd3;
	sub.f64 	%fd5, %fd1, %fd4;
	mul.wide.s32 	%rd10, %r1, 8;
	add.s64 	%rd11, %rd6, %rd10;
	st.global.f64 	[%rd11], %fd5;
	cvt.rn.f32.f64 	%f4, %fd5;
	st.global.f32 	[%rd8], %f4;
$L__BB2_2:
	ret;

}
	// .globl	_Z11geaxpby_d_dPfPdS_fi
.visible .entry _Z11geaxpby_d_dPfPdS_fi(
	.param .u64 .ptr .align 1 _Z11geaxpby_d_dPfPdS_fi_param_0,
	.param .u64 .ptr .align 1 _Z11geaxpby_d_dPfPdS_fi_param_1,
	.param .u64 .ptr .align 1 _Z11geaxpby_d_dPfPdS_fi_param_2,
	.param .f32 _Z11geaxpby_d_dPfPdS_fi_param_3,
	.param .u32 _Z11geaxpby_d_dPfPdS_fi_param_4
)
{
	.reg .pred 	%p<2>;
	.reg .b32 	%r<6>;
	.reg .b32 	%f<4>;
	.reg .b64 	%rd<12>;
	.reg .b64 	%fd<5>;

	ld.param.u64 	%rd1, [_Z11geaxpby_d_dPfPdS_fi_param_0];
	ld.param.u64 	%rd2, [_Z11geaxpby_d_dPfPdS_fi_param_1];
	ld.param.u64 	%rd3, [_Z11geaxpby_d_dPfPdS_fi_param_2];
	ld.param.f32 	%f1, [_Z11geaxpby_d_dPfPdS_fi_param_3];
	ld.param.u32 	%r2, [_Z11geaxpby_d_dPfPdS_fi_param_4];
	mov.u32 	%r3, %ctaid.x;
	mov.u32 	%r4, %ntid.x;
	mov.u32 	%r5, %tid.x;
	mad.lo.s32 	%r1, %r3, %r4, %r5;
	setp.ge.s32 	%p1, %r1, %r2;
	@%p1 bra 	$L__BB3_2;
	cvta.to.global.u64 	%rd4, %rd1;
	cvta.to.global.u64 	%rd5, %rd2;
	cvta.to.global.u64 	%rd6, %rd3;
	mul.wide.s32 	%rd7, %r1, 4;
	add.s64 	%rd8, %rd4, %rd7;
	ld.global.f32 	%f2, [%rd8];
	cvt.f64.f32 	%fd1, %f2;
	cvt.f64.f32 	%fd2, %f1;
	mul.wide.s32 	%rd9, %r1, 8;
	add.s64 	%rd10, %rd5, %rd9;
	ld.global.f64 	%fd3, [%rd10];
	fma.rn.f64 	%fd4, %fd3, %fd2, %fd1;
	st.global.f64 	[%rd10], %fd4;
	cvt.rn.f32.f64 	%f3, %fd4;
	add.s64 	%rd11, %rd6, %rd7;
	st.global.f32 	[%rd11], %f3;
$L__BB3_2:
	ret;

}
	// .globl	_Z9geaxpby_sPfS_fi
.visible .entry _Z9geaxpby_sPfS_fi(
	.param .u64 .ptr .align 1 _Z9geaxpby_sPfS_fi_param_0,
	.param .u64 .ptr .align 1 _Z9geaxpby_sPfS_fi_param_1,
	.param .f32 _Z9geaxpby_sPfS_fi_param_2,
	.param .u32 _Z9geaxpby_sPfS_fi_param_3
)
{
	.reg .pred 	%p<2>;
	.reg .b32 	%r<6>;
	.reg .b32 	%f<5>;
	.reg .b64 	%rd<8>;

	ld.param.u64 	%rd1, [_Z9geaxpby_sPfS_fi_param_0];
	ld.param.u64 	%rd2, [_Z9geaxpby_sPfS_fi_param_1];
	ld.param.f32 	%f1, [_Z9geaxpby_sPfS_fi_param_2];
	ld.param.u32 	%r2, [_Z9geaxpby_sPfS_fi_param_3];
	mov.u32 	%r3, %ctaid.x;
	mov.u32 	%r4, %ntid.x;
	mov.u32 	%r5, %tid.x;
	mad.lo.s32 	%r1, %r3, %r4, %r5;
	setp.ge.s32 	%p1, %r1, %r2;
	@%p1 bra 	$L__BB4_2;
	cvta.to.global.u64 	%rd3, %rd2;
	cvta.to.global.u64 	%rd4, %rd1;
	mul.wide.s32 	%rd5, %r1, 4;
	add.s64 	%rd6, %rd3, %rd5;
	ld.global.f32 	%f2, [%rd6];
	add.s64 	%rd7, %rd4, %rd5;
	ld.global.f32 	%f3, [%rd7];
	fma.rn.f32 	%f4, %f1, %f3, %f2;
	st.global.f32 	[%rd6], %f4;
$L__BB4_2:
	ret;

}


// ===== COMPILED SASS (sm_100) =====

	.target	sm_100

	.elftype	@"ET_EXEC"


//--------------------- .note.nv.tkinfo           --------------------------
	.section	.note.nv.tkinfo,"",@"SHT_NOTE"
	.sectionflags	@"SHF_NOTE_NV_TKINFO"
	.tkinfo
        /*0018*/ 	.word	0x00000002
        /*0030*/ 	.string	""
        /*0030*/ 	.string	"ptxas"
        /*0030*/ 	.string	"Cuda compilation tools, release 13.0, V13.0.88"
        /*0030*/ 	.string	"Build cuda_13.0.r13.0/compiler.36424714_0"
        /*0030*/ 	.string	"-arch sm_100 -m 64 "



//--------------------- .note.nv.cuinfo           --------------------------
	.section	.note.nv.cuinfo,"",@"SHT_NOTE"
	.sectionflags	@"SHF_NOTE_NV_CUINFO"
        /*0018*/ 	.short	0x0002
        /*001a*/ 	.short	0x0064
        /*001c*/ 	.short	0x0082
	.zero		2


//--------------------- .nv.info                  --------------------------
	.section	.nv.info,"",@"SHT_CUDA_INFO"
	.align	4


	//----- nvinfo : EIATTR_REGCOUNT
	.align		4
        /*0000*/ 	.byte	0x04, 0x2f
        /*0002*/ 	.short	(.L_1 - .L_0)
	.align		4
.L_0:
        /*0004*/ 	.word	index@(_Z24convert_single_to_doublePfPdi)
        /*0008*/ 	.word	0x0000000c


	//----- nvinfo : EIATTR_FRAME_SIZE
	.align		4
.L_1:
        /*000c*/ 	.byte	0x04, 0x11
        /*000e*/ 	.short	(.L_3 - .L_2)
	.align		4
.L_2:
        /*0010*/ 	.word	index@(_Z24convert_single_to_doublePfPdi)
        /*0014*/ 	.word	0x00000000


	//----- nvinfo : EIATTR_REGCOUNT
	.align		4
.L_3:
        /*0018*/ 	.byte	0x04, 0x2f
        /*001a*/ 	.short	(.L_5 - .L_4)
	.align		4
.L_4:
        /*001c*/ 	.word	index@(_Z6d_to_rPdPfS_S0_i)
        /*0020*/ 	.word	0x00000014


	//----- nvinfo : EIATTR_FRAME_SIZE
	.align		4
.L_5:
        /*0024*/ 	.byte	0x04, 0x11
        /*0026*/ 	.short	(.L_7 - .L_6)
	.align		4
.L_6:
        /*0028*/ 	.word	index@(_Z6d_to_rPdPfS_S0_i)
        /*002c*/ 	.word	0x00000000


	//----- nvinfo : EIATTR_REGCOUNT
	.align		4
.L_7:
        /*0030*/ 	.byte	0x04, 0x2f
        /*0032*/ 	.short	(.L_9 - .L_8)
	.align		4
.L_8:
        /*0034*/ 	.word	index@(_Z11geaxpby_s_dPfPdS_fi)
        /*0038*/ 	.word	0x00000012


	//----- nvinfo : EIATTR_FRAME_SIZE
	.align		4
.L_9:
        /*003c*/ 	.byte	0x04, 0x11
        /*003e*/ 	.short	(.L_11 - .L_10)
	.align		4
.L_10:
        /*0040*/ 	.word	index@(_Z11geaxpby_s_dPfPdS_fi)
        /*0044*/ 	.word	0x00000000


	//----- nvinfo : EIATTR_REGCOUNT
	.align		4
.L_11:
        /*0048*/ 	.byte	0x04, 0x2f
        /*004a*/ 	.short	(.L_13 - .L_12)
	.align		4
.L_12:
        /*004c*/ 	.word	index@(_Z11geaxpby_d_dPfPdS_fi)
        /*0050*/ 	.word	0x00000012


	//----- nvinfo : EIATTR_FRAME_SIZE
	.align		4
.L_13:
        /*0054*/ 	.byte	0x04, 0x11
        /*0056*/ 	.short	(.L_15 - .L_14)
	.align		4
.L_14:
        /*0058*/ 	.word	index@(_Z11geaxpby_d_dPfPdS_fi)
        /*005c*/ 	.word	0x00000000


	//----- nvinfo : EIATTR_REGCOUNT
	.align		4
.L_15:
        /*0060*/ 	.byte	0x04, 0x2f
        /*0062*/ 	.short	(.L_17 - .L_16)
	.align		4
.L_16:
        /*0064*/ 	.word	index@(_Z9geaxpby_sPfS_fi)
        /*0068*/ 	.word	0x0000000a


	//----- nvinfo : EIATTR_FRAME_SIZE
	.align		4
.L_17:
        /*006c*/ 	.byte	0x04, 0x11
        /*006e*/ 	.short	(.L_19 - .L_18)
	.align		4
.L_18:
        /*0070*/ 	.word	index@(_Z9geaxpby_sPfS_fi)
        /*0074*/ 	.word	0x00000000


	//----- nvinfo : EIATTR_MIN_STACK_SIZE
	.align		4
.L_19:
        /*0078*/ 	.byte	0x04, 0x12
        /*007a*/ 	.short	(.L_21 - .L_20)
	.align		4
.L_20:
        /*007c*/ 	.word	index@(_Z9geaxpby_sPfS_fi)
        /*0080*/ 	.word	0x00000000


	//----- nvinfo : EIATTR_MIN_STACK_SIZE
	.align		4
.L_21:
        /*0084*/ 	.byte	0x04, 0x12
        /*0086*/ 	.short	(.L_23 - .L_22)
	.align		4
.L_22:
        /*0088*/ 	.word	index@(_Z11geaxpby_d_dPfPdS_fi)
        /*008c*/ 	.word	0x00000000


	//----- nvinfo : EIATTR_MIN_STACK_SIZE
	.align		4
.L_23:
        /*0090*/ 	.byte	0x04, 0x12
        /*0092*/ 	.short	(.L_25 - .L_24)
	.align		4
.L_24:
        /*0094*/ 	.word	index@(_Z11geaxpby_s_dPfPdS_fi)
        /*0098*/ 	.word	0x00000000


	//----- nvinfo : EIATTR_MIN_STACK_SIZE
	.align		4
.L_25:
        /*009c*/ 	.byte	0x04, 0x12
        /*009e*/ 	.short	(.L_27 - .L_26)
	.align		4
.L_26:
        /*00a0*/ 	.word	index@(_Z6d_to_rPdPfS_S0_i)
        /*00a4*/ 	.word	0x00000000


	//----- nvinfo : EIATTR_MIN_STACK_SIZE
	.align		4
.L_27:
        /*00a8*/ 	.byte	0x04, 0x12
        /*00aa*/ 	.short	(.L_29 - .L_28)
	.align		4
.L_28:
        /*00ac*/ 	.word	index@(_Z24convert_single_to_doublePfPdi)
        /*00b0*/ 	.word	0x00000000
.L_29:


//--------------------- .nv.compat                --------------------------
	.section	.nv.compat,"",@"SHT_CUDA_COMPAT_INFO"
	.align	4
        /*0000*/ 	.byte	0x02, 0x09, 0x00, 0x00, 0x02, 0x02, 0x01, 0x00, 0x02, 0x05, 0x05, 0x00, 0x03, 0x07, 0x01, 0x01
        /*0010*/ 	.byte	0x02, 0x03, 0x00, 0x00, 0x02, 0x06, 0x01, 0x00, 0x04, 0x0b, 0x08, 0x00, 0x01, 0x00, 0x00, 0x00
        /*0020*/ 	.byte	0x00, 0x00, 0x00, 0x00


//--------------------- .nv.info._Z9geaxpby_sPfS_fi --------------------------
	.section	.nv.info._Z9geaxpby_sPfS_fi,"",@"SHT_CUDA_INFO"
	.sectionflags	@""
	.align	4


	//----- nvinfo : EIATTR_CUDA_API_VERSION
	.align		4
        /*0000*/ 	.byte	0x04, 0x37
        /*0002*/ 	.short	(.L_31 - .L_30)
.L_30:
        /*0004*/ 	.word	0x00000082


	//----- nvinfo : EIATTR_KPARAM_INFO
	.align		4
.L_31:
        /*0008*/ 	.byte	0x04, 0x17
        /*000a*/ 	.short	(.L_33 - .L_32)
.L_32:
        /*000c*/ 	.word	0x00000000
        /*0010*/ 	.short	0x0003
        /*0012*/ 	.short	0x0014
        /*0014*/ 	.byte	0x00, 0xf0, 0x11, 0x00


	//----- nvinfo : EIATTR_KPARAM_INFO
	.align		4
.L_33:
        /*0018*/ 	.byte	0x04, 0x17
        /*001a*/ 	.short	(.L_35 - .L_34)
.L_34:
        /*001c*/ 	.word	0x00000000
        /*0020*/ 	.short	0x0002
        /*0022*/ 	.short	0x0010
        /*0024*/ 	.byte	0x00, 0xf0, 0x11, 0x00


	//----- nvinfo : EIATTR_KPARAM_INFO
	.align		4
.L_35:
        /*0028*/ 	.byte	0x04, 0x17
        /*002a*/ 	.short	(.L_37 - .L_36)
.L_36:
        /*002c*/ 	.word	0x00000000
        /*0030*/ 	.short	0x0001
        /*0032*/ 	.short	0x0008
        /*0034*/ 	.byte	0x00, 0xf5, 0x21, 0x00


	//----- nvinfo : EIATTR_KPARAM_INFO
	.align		4
.L_37:
        /*0038*/ 	.byte	0x04, 0x17
        /*003a*/ 	.short	(.L_39 - .L_38)
.L_38:
        /*003c*/ 	.word	0x00000000
        /*0040*/ 	.short	0x0000
        /*0042*/ 	.short	0x0000
        /*0044*/ 	.byte	0x00, 0xf5, 0x21, 0x00


	//----- nvinfo : EIATTR_SPARSE_MMA_MASK
	.align		4
.L_39:
        /*0048*/ 	.byte	0x03, 0x50
        /*004a*/ 	.short	0x0000


	//----- nvinfo : EIATTR_MAXREG_COUNT
	.align		4
        /*004c*/ 	.byte	0x03, 0x1b
        /*004e*/ 	.short	0x00ff


	//----- nvinfo : EIATTR_MERCURY_ISA_VERSION
	.align		4
        /*0050*/ 	.byte	0x03, 0x5f
        /*0052*/ 	.short	0x0101


	//----- nvinfo : EIATTR_VRC_CTA_INIT_COUNT
	.align		4
        /*0054*/ 	.byte	0x02, 0x4a
	.zero		1
	.zero		1


	//----- nvinfo : EIATTR_EXIT_INSTR_OFFSETS
	.align		4
        /*0058*/ 	.byte	0x04, 0x1c
        /*005a*/ 	.short	(.L_41 - .L_40)


	//   ....[0]....
.L_40:
        /*005c*/ 	.word	0x00000070


	//   ....[1]....
        /*0060*/ 	.word	0x00000120


	//----- nvinfo : EIATTR_CBANK_PARAM_SIZE
	.align		4
.L_41:
        /*0064*/ 	.byte	0x03, 0x19
        /*0066*/ 	.short	0x0018


	//----- nvinfo : EIATTR_PARAM_CBANK
	.align		4
        /*0068*/ 	.byte	0x04, 0x0a
        /*006a*/ 	.short	(.L_43 - .L_42)
	.align		4
.L_42:
        /*006c*/ 	.word	index@(.nv.constant0._Z9geaxpby_sPfS_fi)
        /*0070*/ 	.short	0x0380
        /*0072*/ 	.short	0x0018


	//----- nvinfo : EIATTR_SW_WAR
	.align		4
.L_43:
        /*0074*/ 	.byte	0x04, 0x36
        /*0076*/ 	.short	(.L_45 - .L_44)
.L_44:
        /*0078*/ 	.word	0x00000008
.L_45:


//--------------------- .nv.info._Z11geaxpby_d_dPfPdS_fi --------------------------
	.section	.nv.info._Z11geaxpby_d_dPfPdS_fi,"",@"SHT_CUDA_INFO"
	.sectionflags	@""
	.align	4


	//----- nvinfo : EIATTR_CUDA_API_VERSION
	.align		4
        /*0000*/ 	.byte	0x04, 0x37
        /*0002*/ 	.short	(.L_47 - .L_46)
.L_46:
        /*0004*/ 	.word	0x00000082


	//----- nvinfo : EIATTR_KPARAM_INFO
	.align		4
.L_47:
        /*0008*/ 	.byte	0x04, 0x17
        /*000a*/ 	.short	(.L_49 - .L_48)
.L_48:
        /*000c*/ 	.word	0x00000000
        /*0010*/ 	.short	0x0004
        /*0012*/ 	.short	0x001c
        /*0014*/ 	.byte	0x00, 0xf0, 0x11, 0x00


	//----- nvinfo : EIATTR_KPARAM_INFO
	.align		4
.L_49:
        /*0018*/ 	.byte	0x04, 0x17
        /*001a*/ 	.short	(.L_51 - .L_50)
.L_50:
        /*001c*/ 	.word	0x00000000
        /*0020*/ 	.short	0x0003
        /*0022*/ 	.short	0x0018
        /*0024*/ 	.byte	0x00, 0xf0, 0x11, 0x00


	//----- nvinfo : EIATTR_KPARAM_INFO
	.align		4
.L_51:
        /*0028*/ 	.byte	0x04, 0x17
        /*002a*/ 	.short	(.L_53 - .L_52)
.L_52:
        /*002c*/ 	.word	0x00000000
        /*0030*/ 	.short	0x0002
        /*0032*/ 	.short	0x0010
        /*0034*/ 	.byte	0x00, 0xf5, 0x21, 0x00


	//----- nvinfo : EIATTR_KPARAM_INFO
	.align		4
.L_53:
        /*0038*/ 	.byte	0x04, 0x17
        /*003a*/ 	.short	(.L_55 - .L_54)
.L_54:
        /*003c*/ 	.word	0x00000000
        /*0040*/ 	.short	0x0001
        /*0042*/ 	.short	0x0008
        /*0044*/ 	.byte	0x00, 0xf5, 0x21, 0x00


	//----- nvinfo : EIATTR_KPARAM_INFO
	.align		4
.L_55:
        /*0048*/ 	.byte	0x04, 0x17
        /*004a*/ 	.short	(.L_57 - .L_56)
.L_56:
        /*004c*/ 	.word	0x00000000
        /*0050*/ 	.short	0x0000
        /*0052*/ 	.short	0x0000
        /*0054*/ 	.byte	0x00, 0xf5, 0x21, 0x00


	//----- nvinfo : EIATTR_SPARSE_MMA_MASK
	.align		4
.L_57:
        /*0058*/ 	.byte	0x03, 0x50
        /*005a*/ 	.short	0x0000


	//----- nvinfo : EIATTR_MAXREG_COUNT
	.align		4
        /*005c*/ 	.byte	0x03, 0x1b
        /*005e*/ 	.short	0x00ff


	//----- nvinfo : EIATTR_MERCURY_ISA_VERSION
	.align		4
        /*0060*/ 	.byte	0x03, 0x5f
        /*0062*/ 	.short	0x0101


	//----- nvinfo : EIATTR_VRC_CTA_INIT_COUNT
	.align		4
        /*0064*/ 	.byte	0x02, 0x4a
	.zero		1
	.zero		1


	//----- nvinfo : EIATTR_EXIT_INSTR_OFFSETS
	.align		4
        /*0068*/ 	.byte	0x04, 0x1c
        /*006a*/ 	.short	(.L_59 - .L_58)


	//   ....[0]....
.L_58:
        /*006c*/ 	.word	0x00000070


	//   ....[1]....
        /*0070*/ 	.word	0x00000180


	//----- nvinfo : EIATTR_CBANK_PARAM_SIZE
	.align		4
.L_59:
        /*0074*/ 	.byte	0x03, 0x19
        /*0076*/ 	.short	0x0020


	//----- nvinfo : EIATTR_PARAM_CBANK
	.align		4
        /*0078*/ 	.byte	0x04, 0x0a
        /*007a*/ 	.short	(.L_61 - .L_60)
	.align		4
.L_60:
        /*007c*/ 	.word	index@(.nv.constant0._Z11geaxpby_d_dPfPdS_fi)
        /*0080*/ 	.short	0x0380
        /*0082*/ 	.short	0x0020


	//----- nvinfo : EIATTR_SW_WAR
	.align		4
.L_61:
        /*0084*/ 	.byte	0x04, 0x36
        /*0086*/ 	.short	(.L_63 - .L_62)
.L_62:
        /*0088*/ 	.word	0x00000008
.L_63:


//--------------------- .nv.info._Z11geaxpby_s_dPfPdS_fi --------------------------
	.section	.nv.info._Z11geaxpby_s_dPfPdS_fi,"",@"SHT_CUDA_INFO"
	.sectionflags	@""
	.align	4


	//----- nvinfo : EIATTR_CUDA_API_VERSION
	.align		4
        /*0000*/ 	.byte	0x04, 0x37
        /*0002*/ 	.short	(.L_65 - .L_64)
.L_64:
        /*0004*/ 	.word	0x00000082


	//----- nvinfo : EIATTR_KPARAM_INFO
	.align		4
.L_65:
        /*0008*/ 	.byte	0x04, 0x17
        /*000a*/ 	.short	(.L_67 - .L_66)
.L_66:
        /*000c*/ 	.word	0x00000000
        /*0010*/ 	.short	0x0004
        /*0012*/ 	.short	0x001c
        /*0014*/ 	.byte	0x00, 0xf0, 0x11, 0x00


	//----- nvinfo : EIATTR_KPARAM_INFO
	.align		4
.L_67:
        /*0018*/ 	.byte	0x04, 0x17
        /*001a*/ 	.short	(.L_69 - .L_68)
.L_68:
        /*001c*/ 	.word	0x00000000
        /*0020*/ 	.short	0x0003
        /*0022*/ 	.short	0x0018
        /*0024*/ 	.byte	0x00, 0xf0, 0x11, 0x00


	//----- nvinfo : EIATTR_KPARAM_INFO
	.align		4
.L_69:
        /*0028*/ 	.byte	0x04, 0x17
        /*002a*/ 	.short	(.L_71 - .L_70)
.L_70:
        /*002c*/ 	.word	0x00000000
        /*0030*/ 	.short	0x0002
        /*0032*/ 	.short	0x0010
        /*0034*/ 	.byte	0x00, 0xf5, 0x21, 0x00


	//----- nvinfo : EIATTR_KPARAM_INFO
	.align		4
.L_71:
        /*0038*/ 	.byte	0x04, 0x17
        /*003a*/ 	.short	(.L_73 - .L_72)
.L_72:
        /*003c*/ 	.word	0x00000000
        /*0040*/ 	.short	0x0001
        /*0042*/ 	.short	0x0008
        /*0044*/ 	.byte	0x00, 0xf5, 0x21, 0x00


	//----- nvinfo : EIATTR_KPARAM_INFO
	.align		4
.L_73:
        /*0048*/ 	.byte	0x04, 0x17
        /*004a*/ 	.short	(.L_75 - .L_74)
.L_74:
        /*004c*/ 	.word	0x00000000
        /*0050*/ 	.short	0x0000
        /*0052*/ 	.short	0x0000
        /*0054*/ 	.byte	0x00, 0xf5, 0x21, 0x00


	//----- nvinfo : EIATTR_SPARSE_MMA_MASK
	.align		4
.L_75:
        /*0058*/ 	.byte	0x03, 0x50
        /*005a*/ 	.short	0x0000


	//----- nvinfo : EIATTR_MAXREG_COUNT
	.align		4
        /*005c*/ 	.byte	0x03, 0x1b
        /*005e*/ 	.short	0x00ff


	//----- nvinfo : EIATTR_MERCURY_ISA_VERSION
	.align		4
        /*0060*/ 	.byte	0x03, 0x5f
        /*0062*/ 	.short	0x0101


	//----- nvinfo : EIATTR_VRC_CTA_INIT_COUNT
	.align		4
        /*0064*/ 	.byte	0x02, 0x4a
	.zero		1
	.zero		1


	//----- nvinfo : EIATTR_EXIT_INSTR_OFFSETS
	.align		4
        /*0068*/ 	.byte	0x04, 0x1c
        /*006a*/ 	.short	(.L_77 - .L_76)


	//   ....[0]....
.L_76:
        /*006c*/ 	.word	0x00000070


	//   ....[1]....
        /*0070*/ 	.word	0x00000190


	//----- nvinfo : EIATTR_CBANK_PARAM_SIZE
	.align		4
.L_77:
        /*0074*/ 	.byte	0x03, 0x19
        /*0076*/ 	.short	0x0020


	//----- nvinfo : EIATTR_PARAM_CBANK
	.align		4
        /*0078*/ 	.byte	0x04, 0x0a
        /*007a*/ 	.short	(.L_79 - .L_78)
	.align		4
.L_78:
        /*007c*/ 	.word	index@(.nv.constant0._Z11geaxpby_s_dPfPdS_fi)
        /*0080*/ 	.short	0x0380
        /*0082*/ 	.short	0x0020


	//----- nvinfo : EIATTR_SW_WAR
	.align		4
.L_79:
        /*0084*/ 	.byte	0x04, 0x36
        /*0086*/ 	.short	(.L_81 - .L_80)
.L_80:
        /*0088*/ 	.word	0x00000008
.L_81:


//--------------------- .nv.info._Z6d_to_rPdPfS_S0_i --------------------------
	.section	.nv.info._Z6d_to_rPdPfS_S0_i,"",@"SHT_CUDA_INFO"
	.sectionflags	@""
	.align	4


	//----- nvinfo : EIATTR_CUDA_API_VERSION
	.align		4
        /*0000*/ 	.byte	0x04, 0x37
        /*0002*/ 	.short	(.L_83 - .L_82)
.L_82:
        /*0004*/ 	.word	0x00000082


	//----- nvinfo : EIATTR_KPARAM_INFO
	.align		4
.L_83:
        /*0008*/ 	.byte	0x04, 0x17
        /*000a*/ 	.short	(.L_85 - .L_84)
.L_84:
        /*000c*/ 	.word	0x00000000
        /*0010*/ 	.short	0x0004
        /*0012*/ 	.short	0x0020
        /*0014*/ 	.byte	0x00, 0xf0, 0x11, 0x00


	//----- nvinfo : EIATTR_KPARAM_INFO
	.align		4
.L_85:
        /*0018*/ 	.byte	0x04, 0x17
        /*001a*/ 	.short	(.L_87 - .L_86)
.L_86:
        /*001c*/ 	.word	0x00000000
        /*0020*/ 	.short	0x0003
        /*0022*/ 	.short	0x0018
        /*0024*/ 	.byte	0x00, 0xf5, 0x21, 0x00


	//----- nvinfo : EIATTR_KPARAM_INFO
	.align		4
.L_87:
        /*0028*/ 	.byte	0x04, 0x17
        /*002a*/ 	.short	(.L_89 - .L_88)
.L_88:
        /*002c*/ 	.word	0x00000000
        /*0030*/ 	.short	0x0002
        /*0032*/ 	.short	0x0010
        /*0034*/ 	.byte	0x00, 0xf5, 0x21, 0x00


	//----- nvinfo : EIATTR_KPARAM_INFO
	.align		4
.L_89:
        /*0038*/ 	.byte	0x04, 0x17
        /*003a*/ 	.short	(.L_91 - .L_90)
.L_90:
        /*003c*/ 	.word	0x00000000
        /*0040*/ 	.short	0x0001
        /*0042*/ 	.short	0x0008
        /*0044*/ 	.byte	0x00, 0xf5, 0x21, 0x00


	//----- nvinfo : EIATTR_KPARAM_INFO
	.align		4
.L_91:
        /*0048*/ 	.byte	0x04, 0x17
        /*004a*/ 	.short	(.L_93 - .L_92)
.L_92:
        /*004c*/ 	.word	0x00000000
        /*0050*/ 	.short	0x0000
        /*0052*/ 	.short	0x0000
        /*0054*/ 	.byte	0x00, 0xf5, 0x21, 0x00


	//----- nvinfo : EIATTR_SPARSE_MMA_MASK
	.align		4
.L_93:
        /*0058*/ 	.byte	0x03, 0x50
        /*005a*/ 	.short	0x0000


	//----- nvinfo : EIATTR_MAXREG_COUNT
	.align		4
        /*005c*/ 	.byte	0x03, 0x1b
        /*005e*/ 	.short	0x00ff


	//----- nvinfo : EIATTR_MERCURY_ISA_VERSION
	.align		4
        /*0060*/ 	.byte	0x03, 0x5f
        /*0062*/ 	.short	0x0101


	//----- nvinfo : EIATTR_VRC_CTA_INIT_COUNT
	.align		4
        /*0064*/ 	.byte	0x02, 0x4a
	.zero		1
	.zero		1


	//----- nvinfo : EIATTR_EXIT_INSTR_OFFSETS
	.align		4
        /*0068*/ 	.byte	0x04, 0x1c
        /*006a*/ 	.short	(.L_95 - .L_94)


	//   ....[0]....
.L_94:
        /*006c*/ 	.word	0x00000070


	//   ....[1]....
        /*0070*/ 	.word	0x00000180


	//----- nvinfo : EIATTR_CBANK_PARAM_SIZE
	.align		4
.L_95:
        /*0074*/ 	.byte	0x03, 0x19
        /*0076*/ 	.short	0x0024


	//----- nvinfo : EIATTR_PARAM_CBANK
	.align		4
        /*0078*/ 	.byte	0x04, 0x0a
        /*007a*/ 	.short	(.L_97 - .L_96)
	.align		4
.L_96:
        /*007c*/ 	.word	index@(.nv.constant0._Z6d_to_rPdPfS_S0_i)
        /*0080*/ 	.short	0x0380
        /*0082*/ 	.short	0x0024


	//----- nvinfo : EIATTR_SW_WAR
	.align		4
.L_97:
        /*0084*/ 	.byte	0x04, 0x36
        /*0086*/ 	.short	(.L_99 - .L_98)
.L_98:
        /*0088*/ 	.word	0x00000008
.L_99:


//--------------------- .nv.info._Z24convert_single_to_doublePfPdi --------------------------
	.section	.nv.info._Z24convert_single_to_doublePfPdi,"",@"SHT_CUDA_INFO"
	.sectionflags	@""
	.align	4


	//----- nvinfo : EIATTR_CUDA_API_VERSION
	.align		4
        /*0000*/ 	.byte	0x04, 0x37
        /*0002*/ 	.short	(.L_101 - .L_100)
.L_100:
        /*0004*/ 	.word	0x00000082


	//----- nvinfo : EIATTR_KPARAM_INFO
	.align		4
.L_101:
        /*0008*/ 	.byte	0x04, 0x17
        /*000a*/ 	.short	(.L_103 - .L_102)
.L_102:
        /*000c*/ 	.word	0x00000000
        /*0010*/ 	.short	0x0002
        /*0012*/ 	.short	0x0010
        /*0014*/ 	.byte	0x00, 0xf0, 0x11, 0x00


	//----- nvinfo : EIATTR_KPARAM_INFO
	.align		4
.L_103:
        /*0018*/ 	.byte	0x04, 0x17
        /*001a*/ 	.short	(.L_105 - .L_104)
.L_104:
        /*001c*/ 	.word	0x00000000
        /*0020*/ 	.short	0x0001
        /*0022*/ 	.short	0x0008
        /*0024*/ 	.byte	0x00, 0xf5, 0x21, 0x00


	//----- nvinfo : EIATTR_KPARAM_INFO
	.align		4
.L_105:
        /*0028*/ 	.byte	0x04, 0x17
        /*002a*/ 	.short	(.L_107 - .L_106)
.L_106:
        /*002c*/ 	.word	0x00000000
        /*0030*/ 	.short	0x0000
        /*0032*/ 	.short	0x0000
        /*0034*/ 	.byte	0x00, 0xf5, 0x21, 0x00


	//----- nvinfo : EIATTR_SPARSE_MMA_MASK
	.align		4
.L_107:
        /*0038*/ 	.byte	0x03, 0x50
        /*003a*/ 	.short	0x0000


	//----- nvinfo : EIATTR_MAXREG_COUNT
	.align		4
        /*003c*/ 	.byte	0x03, 0x1b
        /*003e*/ 	.short	0x00ff


	//----- nvinfo : EIATTR_MERCURY_ISA_VERSION
	.align		4
        /*0040*/ 	.byte	0x03, 0x5f
        /*0042*/ 	.short	0x0101


	//----- nvinfo : EIATTR_VRC_CTA_INIT_COUNT
	.align		4
        /*0044*/ 	.byte	0x02, 0x4a
	.zero		1
	.zero		1


	//----- nvinfo : EIATTR_EXIT_INSTR_OFFSETS
	.align		4
        /*0048*/ 	.byte	0x04, 0x1c
        /*004a*/ 	.short	(.L_109 - .L_108)


	//   ....[0]....
.L_108:
        /*004c*/ 	.word	0x00000070


	//   ....[1]....
        /*0050*/ 	.word	0x00000100


	//----- nvinfo : EIATTR_CBANK_PARAM_SIZE
	.align		4
.L_109:
        /*0054*/ 	.byte	0x03, 0x19
        /*0056*/ 	.short	0x0014


	//----- nvinfo : EIATTR_PARAM_CBANK
	.align		4
        /*0058*/ 	.byte	0x04, 0x0a
        /*005a*/ 	.short	(.L_111 - .L_110)
	.align		4
.L_110:
        /*005c*/ 	.word	index@(.nv.constant0._Z24convert_single_to_doublePfPdi)
        /*0060*/ 	.short	0x0380
        /*0062*/ 	.short	0x0014


	//----- nvinfo : EIATTR_SW_WAR
	.align		4
.L_111:
        /*0064*/ 	.byte	0x04, 0x36
        /*0066*/ 	.short	(.L_113 - .L_112)
.L_112:
        /*0068*/ 	.word	0x00000008
.L_113:


//--------------------- .nv.callgraph             --------------------------
	.section	.nv.callgraph,"",@"SHT_CUDA_CALLGRAPH"
	.align	4
	.sectionentsize	8
	.align		4
        /*0000*/ 	.word	0x00000000
	.align		4
        /*0004*/ 	.word	0xffffffff
	.align		4
        /*0008*/ 	.word	0x00000000
	.align		4
        /*000c*/ 	.word	0xfffffffe
	.align		4
        /*0010*/ 	.word	0x00000000
	.align		4
        /*0014*/ 	.word	0xfffffffd
	.align		4
        /*0018*/ 	.word	0x00000000
	.align		4
        /*001c*/ 	.word	0xfffffffc


//--------------------- .text._Z9geaxpby_sPfS_fi  --------------------------
	.section	.text._Z9geaxpby_sPfS_fi,"ax",@progbits
	.align	128
        .global         _Z9geaxpby_sPfS_fi
        .type           _Z9geaxpby_sPfS_fi,@function
        .size           _Z9geaxpby_sPfS_fi,(.L_x_5 - _Z9geaxpby_sPfS_fi)
        .other          _Z9geaxpby_sPfS_fi,@"STO_CUDA_ENTRY STV_DEFAULT"
_Z9geaxpby_sPfS_fi:
.text._Z9geaxpby_sPfS_fi:
[----:B------:R-:W-:Y:S01]  /*0000*/  LDC R1, c[0x0][0x37c] ;  /* 0x0000df00ff017b82 */ /* 0x000fe20000000800 */
[----:B------:R-:W0:Y:S07]  /*0010*/  S2R R0, SR_TID.X ;  /* 0x0000000000007919 */ /* 0x000e2e0000002100 */
[----:B------:R-:W0:Y:S01]  /*0020*/  S2UR UR4, SR_CTAID.X ;  /* 0x00000000000479c3 */ /* 0x000e220000002500 */
[----:B------:R-:W1:Y:S07]  /*0030*/  LDCU UR5, c[0x0][0x394] ;  /* 0x00007280ff0577ac */ /* 0x000e6e0008000800 */
[----:B------:R-:W0:Y:S02]  /*0040*/  LDC R7, c[0x0][0x360] ;  /* 0x0000d800ff077b82 */ /* 0x000e240000000800 */
[----:B0-----:R-:W-:-:S05]  /*0050*/  IMAD R7, R7, UR4, R0 ;  /* 0x0000000407077c24 */ /* 0x001fca000f8e0200 */
[----:B-1----:R-:W-:-:S13]  /*0060*/  ISETP.GE.AND P0, PT, R7, UR5, PT ;  /* 0x0000000507007c0c */ /* 0x002fda000bf06270 */
[----:B------:R-:W-:Y:S05]  /*0070*/  @P0 EXIT ;  /* 0x000000000000094d */ /* 0x000fea0003800000 */
[----:B------:R-:W0:Y:S01]  /*0080*/  LDC.64 R4, c[0x0][0x380] ;  /* 0x0000e000ff047b82 */ /* 0x000e220000000a00 */
[----:B------:R-:W1:Y:S01]  /*0090*/  LDCU.64 UR4, c[0x0][0x358] ;  /* 0x00006b00ff0477ac */ /* 0x000e620008000a00 */
[----:B------:R-:W2:Y:S06]  /*00a0*/  LDCU UR6, c[0x0][0x390] ;  /* 0x00007200ff0677ac */ /* 0x000eac0008000800 */
[----:B------:R-:W3:Y:S01]  /*00b0*/  LDC.64 R2, c[0x0][0x388] ;  /* 0x0000e200ff027b82 */ /* 0x000ee20000000a00 */
[----:B0-----:R-:W-:-:S06]  /*00c0*/  IMAD.WIDE R4, R7, 0x4, R4 ;  /* 0x0000000407047825 */ /* 0x001fcc00078e0204 */
[----:B-1----:R-:W2:Y:S01]  /*00d0*/  LDG.E R5, desc[UR4][R4.64] ;  /* 0x0000000404057981 */ /* 0x002ea2000c1e1900 */
[----:B---3--:R-:W-:-:S05]  /*00e0*/  IMAD.WIDE R2, R7, 0x4, R2 ;  /* 0x0000000407027825 */ /* 0x008fca00078e0202 */
[----:B------:R-:W2:Y:S02]  /*00f0*/  LDG.E R0, desc[UR4][R2.64] ;  /* 0x0000000402007981 */ /* 0x000ea4000c1e1900 */
[----:B--2---:R-:W-:-:S05]  /*0100*/  FFMA R7, R5, UR6, R0 ;  /* 0x0000000605077c23 */ /* 0x004fca0008000000 */
[----:B------:R-:W-:Y:S01]  /*0110*/  STG.E desc[UR4][R2.64], R7 ;  /* 0x0000000702007986 */ /* 0x000fe2000c101904 */
[----:B------:R-:W-:Y:S05]  /*0120*/  EXIT ;  /* 0x000000000000794d */ /* 0x000fea0003800000 */
.L_x_0:
[----:B------:R-:W-:-:S00]  /*0130*/  BRA `(.L_x_0) ;  /* 0xfffffffc00fc7947 */ /* 0x000fc0000383ffff */
[----:B------:R-:W-:-:S00]  /*0140*/  NOP ;  /* 0x0000000000007918 */ /* 0x000fc00000000000 */
        /* <DEDUP_REMOVED lines=11> */
.L_x_5:


//--------------------- .text._Z11geaxpby_d_dPfPdS_fi --------------------------
	.section	.text._Z11geaxpby_d_dPfPdS_fi,"ax",@progbits
	.align	128
        .global         _Z11geaxpby_d_dPfPdS_fi
        .type           _Z11geaxpby_d_dPfPdS_fi,@function
        .size           _Z11geaxpby_d_dPfPdS_fi,(.L_x_6 - _Z11geaxpby_d_dPfPdS_fi)
        .other          _Z11geaxpby_d_dPfPdS_fi,@"STO_CUDA_ENTRY STV_DEFAULT"
_Z11geaxpby_d_dPfPdS_fi:
.text._Z11geaxpby_d_dPfPdS_fi:
        /* <DEDUP_REMOVED lines=11> */
[----:B------:R-:W3:Y:S08]  /*00b0*/  LDC.64 R8, c[0x0][0x388] ;  /* 0x0000e200ff087b82 */ /* 0x000ef00000000a00 */
[----:B------:R-:W4:Y:S01]  /*00c0*/  LDC.64 R12, c[0x0][0x390] ;  /* 0x0000e400ff0c7b82 */ /* 0x000f220000000a00 */
[----:B0-----:R-:W-:-:S06]  /*00d0*/  IMAD.WIDE R2, R15, 0x4, R2 ;  /* 0x000000040f027825 */ /* 0x001fcc00078e0202 */
[----:B-1----:R-:W5:Y:S01]  /*00e0*/  LDG.E R2, desc[UR4][R2.64] ;  /* 0x0000000402027981 */ /* 0x002f62000c1e1900 */
[----:B---3--:R-:W-:-:S05]  /*00f0*/  IMAD.WIDE R8, R15, 0x8, R8 ;  /* 0x000000080f087825 */ /* 0x008fca00078e0208 */
[----:B------:R-:W3:Y:S01]  /*0100*/  LDG.E.64 R10, desc[UR4][R8.64] ;  /* 0x00000004080a7981 */ /* 0x000ee2000c1e1b00 */
[----:B--2---:R-:W-:Y:S08]  /*0110*/  F2F.F64.F32 R6, UR6 ;  /* 0x0000000600067d10 */ /* 0x004ff00008201800 */
[----:B-----5:R-:W3:Y:S02]  /*0120*/  F2F.F64.F32 R4, R2 ;  /* 0x0000000200047310 */ /* 0x020ee40000201800 */
[----:B---3--:R-:W-:Y:S01]  /*0130*/  DFMA R4, R6, R10, R4 ;  /* 0x0000000a0604722b */ /* 0x008fe20000000004 */
[----:B----4-:R-:W-:-:S05]  /*0140*/  IMAD.WIDE R6, R15, 0x4, R12 ;  /* 0x000000040f067825 */ /* 0x010fca00078e020c */
[----:B------:R-:W0:Y:S01]  /*0150*/  F2F.F32.F64 R11, R4 ;  /* 0x00000004000b7310 */ /* 0x000e220000301000 */
[----:B------:R-:W-:Y:S04]  /*0160*/  STG.E.64 desc[UR4][R8.64], R4 ;  /* 0x0000000408007986 */ /* 0x000fe8000c101b04 */
[----:B0-----:R-:W-:Y:S01]  /*0170*/  STG.E desc[UR4][R6.64], R11 ;  /* 0x0000000b06007986 */ /* 0x001fe2000c101904 */
[----:B------:R-:W-:Y:S05]  /*0180*/  EXIT ;  /* 0x000000000000794d */ /* 0x000fea0003800000 */
.L_x_1:
        /* <DEDUP_REMOVED lines=15> */
.L_x_6:


//--------------------- .text._Z11geaxpby_s_dPfPdS_fi --------------------------
	.section	.text._Z11geaxpby_s_dPfPdS_fi,"ax",@progbits
	.align	128
        .global         _Z11geaxpby_s_dPfPdS_fi
        .type           _Z11geaxpby_s_dPfPdS_fi,@function
        .size           _Z11geaxpby_s_dPfPdS_fi,(.L_x_7 - _Z11geaxpby_s_dPfPdS_fi)
        .other          _Z11geaxpby_s_dPfPdS_fi,@"STO_CUDA_ENTRY STV_DEFAULT"
_Z11geaxpby_s_dPfPdS_fi:
.text._Z11geaxpby_s_dPfPdS_fi:
        /* <DEDUP_REMOVED lines=16> */
[----:B------:R-:W3:Y:S01]  /*0100*/  LDG.E R0, desc[UR4][R2.64] ;  /* 0x0000000402007981 */ /* 0x000ee2000c1e1900 */
[----:B--2---:R-:W-:Y:S08]  /*0110*/  F2F.F64.F32 R6, UR6 ;  /* 0x0000000600067d10 */ /* 0x004ff00008201800 */
[----:B-----5:R-:W-:Y:S08]  /*0120*/  F2F.F64.F32 R10, R8 ;  /* 0x00000008000a7310 */ /* 0x020ff00000201800 */
[----:B---3--:R-:W0:Y:S02]  /*0130*/  F2F.F64.F32 R4, R0 ;  /* 0x0000000000047310 */ /* 0x008e240000201800 */
[----:B0-----:R-:W-:-:S06]  /*0140*/  DFMA R4, -R6, R10, R4 ;  /* 0x0000000a0604722b */ /* 0x001fcc0000000104 */
[----:B------:R-:W0:Y:S01]  /*0150*/  F2F.F32.F64 R11, R4 ;  /* 0x00000004000b7310 */ /* 0x000e220000301000 */
[----:B----4-:R-:W-:-:S05]  /*0160*/  IMAD.WIDE R6, R15, 0x8, R12 ;  /* 0x000000080f067825 */ /* 0x010fca00078e020c */
[----:B------:R-:W-:Y:S04]  /*0170*/  STG.E.64 desc[UR4][R6.64], R4 ;  /* 0x0000000406007986 */ /* 0x000fe8000c101b04 */
[----:B0-----:R-:W-:Y:S01]  /*0180*/  STG.E desc[UR4][R2.64], R11 ;  /* 0x0000000b02007986 */ /* 0x001fe2000c101904 */
[----:B------:R-:W-:Y:S05]  /*0190*/  EXIT ;  /* 0x000000000000794d */ /* 0x000fea0003800000 */
.L_x_2:
        /* <DEDUP_REMOVED lines=14> */
.L_x_7:


//--------------------- .text._Z6d_to_rPdPfS_S0_i --------------------------
	.section	.text._Z6d_to_rPdPfS_S0_i,"ax",@progbits
	.align	128
        .global         _Z6d_to_rPdPfS_S0_i
        .type           _Z6d_to_rPdPfS_S0_i,@function
        .size           _Z6d_to_rPdPfS_S0_i,(.L_x_8 - _Z6d_to_rPdPfS_S0_i)
        .other          _Z6d_to_rPdPfS_S0_i,@"STO_CUDA_ENTRY STV_DEFAULT"
_Z6d_to_rPdPfS_S0_i:
.text._Z6d_to_rPdPfS_S0_i:
        /* <DEDUP_REMOVED lines=9> */
[----:B------:R-:W1:Y:S07]  /*0090*/  LDCU.64 UR4, c[0x0][0x358] ;  /* 0x00006b00ff0477ac */ /* 0x000e6e0008000a00 */
[----:B------:R-:W2:Y:S08]  /*00a0*/  LDC.64 R6, c[0x0][0x388] ;  /* 0x0000e200ff067b82 */ /* 0x000eb00000000a00 */
[----:B------:R-:W3:Y:S01]  /*00b0*/  LDC.64 R10, c[0x0][0x390] ;  /* 0x0000e400ff0a7b82 */ /* 0x000ee20000000a00 */
[----:B0-----:R-:W-:-:S07]  /*00c0*/  IMAD.WIDE R2, R15, 0x8, R2 ;  /* 0x000000080f027825 */ /* 0x001fce00078e0202 */
[----:B------:R-:W0:Y:S01]  /*00d0*/  LDC.64 R12, c[0x0][0x398] ;  /* 0x0000e600ff0c7b82 */ /* 0x000e220000000a00 */
[----:B-1----:R-:W4:Y:S01]  /*00e0*/  LDG.E.64 R4, desc[UR4][R2.64] ;  /* 0x0000000402047981 */ /* 0x002f22000c1e1b00 */
[C---:B--2---:R-:W-:Y:S01]  /*00f0*/  IMAD.WIDE R6, R15.reuse, 0x4, R6 ;  /* 0x000000040f067825 */ /* 0x044fe200078e0206 */
[----:B----4-:R-:W1:Y:S04]  /*0100*/  F2F.F32.F64 R5, R4 ;  /* 0x0000000400057310 */ /* 0x010e680000301000 */
[----:B-1----:R-:W-:Y:S04]  /*0110*/  STG.E desc[UR4][R6.64], R5 ;  /* 0x0000000506007986 */ /* 0x002fe8000c101904 */
[----:B------:R-:W2:Y:S01]  /*0120*/  LDG.E.64 R8, desc[UR4][R2.64] ;  /* 0x0000000402087981 */ /* 0x000ea2000c1e1b00 */
[----:B---3--:R-:W-:-:S04]  /*0130*/  IMAD.WIDE R10, R15, 0x8, R10 ;  /* 0x000000080f0a7825 */ /* 0x008fc800078e020a */
[----:B0-----:R-:W-:Y:S01]  /*0140*/  IMAD.WIDE R12, R15, 0x4, R12 ;  /* 0x000000040f0c7825 */ /* 0x001fe200078e020c */
[----:B--2---:R-:W0:Y:S01]  /*0150*/  F2F.F32.F64 R17, R8 ;  /* 0x0000000800117310 */ /* 0x004e220000301000 */
[----:B------:R-:W-:Y:S04]  /*0160*/  STG.E.64 desc[UR4][R10.64], R8 ;  /* 0x000000080a007986 */ /* 0x000fe8000c101b04 */
[----:B0-----:R-:W-:Y:S01]  /*0170*/  STG.E desc[UR4][R12.64], R17 ;  /* 0x000000110c007986 */ /* 0x001fe2000c101904 */
[----:B------:R-:W-:Y:S05]  /*0180*/  EXIT ;  /* 0x000000000000794d */ /* 0x000fea0003800000 */
.L_x_3:
        /* <DEDUP_REMOVED lines=15> */
.L_x_8:


//--------------------- .text._Z24convert_single_to_doublePfPdi --------------------------
	.section	.text._Z24convert_single_to_doublePfPdi,"ax",@progbits
	.align	128
        .global         _Z24convert_single_to_doublePfPdi
        .type           _Z24convert_single_to_doublePfPdi,@function
        .size           _Z24convert_single_to_doublePfPdi,(.L_x_9 - _Z24convert_single_to_doublePfPdi)
        .other          _Z24convert_single_to_doublePfPdi,@"STO_CUDA_ENTRY STV_DEFAULT"
_Z24convert_single_to_doublePfPdi:
.text._Z24convert_single_to_doublePfPdi:
        /* <DEDUP_REMOVED lines=10> */
[----:B------:R-:W2:Y:S01]  /*00a0*/  LDC.64 R6, c[0x0][0x388] ;  /* 0x0000e200ff067b82 */ /* 0x000ea20000000a00 */
[----:B0-----:R-:W-:-:S06]  /*00b0*/  IMAD.WIDE R2, R9, 0x4, R2 ;  /* 0x0000000409027825 */ /* 0x001fcc00078e0202 */
[----:B-1----:R-:W3:Y:S01]  /*00c0*/  LDG.E R2, desc[UR4][R2.64] ;  /* 0x0000000402027981 */ /* 0x002ee2000c1e1900 */
[----:B--2---:R-:W-:Y:S01]  /*00d0*/  IMAD.WIDE R6, R9, 0x8, R6 ;  /* 0x0000000809067825 */ /* 0x004fe200078e0206 */
[----:B---3--:R-:W0:Y:S04]  /*00e0*/  F2F.F64.F32 R4, R2 ;  /* 0x0000000200047310 */ /* 0x008e280000201800 */
[----:B0-----:R-:W-:Y:S01]  /*00f0*/  STG.E.64 desc[UR4][R6.64], R4 ;  /* 0x0000000406007986 */ /* 0x001fe2000c101b04 */
[----:B------:R-:W-:Y:S05]  /*0100*/  EXIT ;  /* 0x000000000000794d */ /* 0x000fea0003800000 */
.L_x_4:
        /* <DEDUP_REMOVED lines=15> */
.L_x_9:


//--------------------- .nv.shared.reserved.0     --------------------------
	.section	.nv.shared.reserved.0,"aw",@nobits
	.weak		__nv_reservedSMEM_offset_0_alias
	.size		__nv_reservedSMEM_offset_0_alias, 0, 64
	.other		__nv_reservedSMEM_offset_0_alias,@"STO_CUDA_RESERVED_SHARED STV_DEFAULT"
__nv_reservedSMEM_offset_0_alias:
	.zero		0
	.zero		64


//--------------------- .nv.constant0._Z9geaxpby_sPfS_fi --------------------------
	.section	.nv.constant0._Z9geaxpby_sPfS_fi,"a",@progbits
	.sectionflags	@""
	.align	4
.nv.constant0._Z9geaxpby_sPfS_fi:
	.zero		920


//--------------------- .nv.constant0._Z11geaxpby_d_dPfPdS_fi --------------------------
	.section	.nv.constant0._Z11geaxpby_d_dPfPdS_fi,"a",@progbits
	.sectionflags	@""
	.align	4
.nv.constant0._Z11geaxpby_d_dPfPdS_fi:
	.zero		928


//--------------------- .nv.constant0._Z11geaxpby_s_dPfPdS_fi --------------------------
	.section	.nv.constant0._Z11geaxpby_s_dPfPdS_fi,"a",@progbits
	.sectionflags	@""
	.align	4
.nv.constant0._Z11geaxpby_s_dPfPdS_fi:
	.zero		928


//--------------------- .nv.constant0._Z6d_to_rPdPfS_S0_i --------------------------
	.section	.nv.constant0._Z6d_to_rPdPfS_S0_i,"a",@progbits
	.sectionflags	@""
	.align	4
.nv.constant0._Z6d_to_rPdPfS_S0_i:
	.zero		932


//--------------------- .nv.constant0._Z24convert_single_to_doublePfPdi --------------------------
	.section	.nv.constant0._Z24convert_single_to_doublePfPdi,"a",@progbits
	.sectionflags	@""
	.align	4
.nv.constant0._Z24convert_single_to_doublePfPdi:
	.zero		916


//--------------------- SYMBOLS --------------------------

	.type		.nv.reservedSmem.offset0,@object
	.size		.nv.reservedSmem.offset0,0x4
